//
// Generated by NVIDIA NVVM Compiler
//
// Compiler Build ID: CL-36424714
// Cuda compilation tools, release 13.0, V13.0.88
// Based on NVVM 20.0.0
//

.version 9.0
.target sm_100
.address_size 64

	// .globl	_Z18nv12_to_rgb_kernelPKhiS0_iPhiii
.const .align 4 .b8 YUV2RGB_BT601[36] = {244, 253, 148, 63, 0, 0, 0, 0, 186, 73, 204, 63, 244, 253, 148, 63, 57, 180, 200, 190, 197, 32, 80, 191, 244, 253, 148, 63, 135, 22, 1, 64};
.const .align 4 .b8 YUV2RGB_BT709[36] = {244, 253, 148, 63, 0, 0, 0, 0, 6, 129, 229, 63, 244, 253, 148, 63, 172, 28, 90, 190, 176, 114, 8, 191, 244, 253, 148, 63, 2, 43, 7, 64};

.visible .entry _Z18nv12_to_rgb_kernelPKhiS0_iPhiii(
	.param .u64 .ptr .align 1 _Z18nv12_to_rgb_kernelPKhiS0_iPhiii_param_0,
	.param .u32 _Z18nv12_to_rgb_kernelPKhiS0_iPhiii_param_1,
	.param .u64 .ptr .align 1 _Z18nv12_to_rgb_kernelPKhiS0_iPhiii_param_2,
	.param .u32 _Z18nv12_to_rgb_kernelPKhiS0_iPhiii_param_3,
	.param .u64 .ptr .align 1 _Z18nv12_to_rgb_kernelPKhiS0_iPhiii_param_4,
	.param .u32 _Z18nv12_to_rgb_kernelPKhiS0_iPhiii_param_5,
	.param .u32 _Z18nv12_to_rgb_kernelPKhiS0_iPhiii_param_6,
	.param .u32 _Z18nv12_to_rgb_kernelPKhiS0_iPhiii_param_7
)
{
	.reg .pred 	%p<4>;
	.reg .b16 	%rs<7>;
	.reg .b32 	%r<25>;
	.reg .b32 	%f<34>;
	.reg .b64 	%rd<13>;

	ld.param.u64 	%rd1, [_Z18nv12_to_rgb_kernelPKhiS0_iPhiii_param_0];
	ld.param.u32 	%r3, [_Z18nv12_to_rgb_kernelPKhiS0_iPhiii_param_1];
	ld.param.u64 	%rd2, [_Z18nv12_to_rgb_kernelPKhiS0_iPhiii_param_2];
	ld.param.u32 	%r4, [_Z18nv12_to_rgb_kernelPKhiS0_iPhiii_param_3];
	ld.param.u64 	%rd3, [_Z18nv12_to_rgb_kernelPKhiS0_iPhiii_param_4];
	ld.param.u32 	%r5, [_Z18nv12_to_rgb_kernelPKhiS0_iPhiii_param_5];
	ld.param.u32 	%r6, [_Z18nv12_to_rgb_kernelPKhiS0_iPhiii_param_6];
	ld.param.u32 	%r7, [_Z18nv12_to_rgb_kernelPKhiS0_iPhiii_param_7];
	mov.u32 	%r9, %ctaid.x;
	mov.u32 	%r10, %ntid.x;
	mov.u32 	%r11, %tid.x;
	mad.lo.s32 	%r1, %r9, %r10, %r11;
	mov.u32 	%r12, %ctaid.y;
	mov.u32 	%r13, %ntid.y;
	mov.u32 	%r14, %tid.y;
	mad.lo.s32 	%r15, %r12, %r13, %r14;
	setp.ge.s32 	%p1, %r1, %r6;
	setp.ge.s32 	%p2, %r15, %r7;
	or.pred  	%p3, %p1, %p2;
	@%p3 bra 	$L__BB0_2;
	cvta.to.global.u64 	%rd4, %rd1;
	cvta.to.global.u64 	%rd5, %rd2;
	cvta.to.global.u64 	%rd6, %rd3;
	mad.lo.s32 	%r16, %r3, %r15, %r1;
	cvt.s64.s32 	%rd7, %r16;
	add.s64 	%rd8, %rd4, %rd7;
	ld.global.nc.u8 	%rs1, [%rd8];
	cvt.u16.u8 	%rs2, %rs1;
	and.b32  	%r17, %r1, -2;
	shr.u32 	%r18, %r15, 1;
	mad.lo.s32 	%r19, %r4, %r18, %r17;
	cvt.s64.s32 	%rd9, %r19;
	add.s64 	%rd10, %rd5, %rd9;
	ld.global.nc.u8 	%rs3, [%rd10];
	cvt.u16.u8 	%rs4, %rs3;
	ld.global.nc.u8 	%rs5, [%rd10+1];
	cvt.u16.u8 	%rs6, %rs5;
	cvt.rn.f32.u16 	%f1, %rs2;
	add.f32 	%f2, %f1, 0fC1800000;
	cvt.rn.f32.u16 	%f3, %rs4;
	add.f32 	%f4, %f3, 0fC3000000;
	cvt.rn.f32.u16 	%f5, %rs6;
	add.f32 	%f6, %f5, 0fC3000000;
	ld.const.f32 	%f7, [YUV2RGB_BT601];
	ld.const.f32 	%f8, [YUV2RGB_BT601+4];
	mul.f32 	%f9, %f4, %f8;
	fma.rn.f32 	%f10, %f2, %f7, %f9;
	ld.const.f32 	%f11, [YUV2RGB_BT601+8];
	fma.rn.f32 	%f12, %f6, %f11, %f10;
	ld.const.f32 	%f13, [YUV2RGB_BT601+12];
	ld.const.f32 	%f14, [YUV2RGB_BT601+16];
	mul.f32 	%f15, %f4, %f14;
	fma.rn.f32 	%f16, %f2, %f13, %f15;
	ld.const.f32 	%f17, [YUV2RGB_BT601+20];
	fma.rn.f32 	%f18, %f6, %f17, %f16;
	ld.const.f32 	%f19, [YUV2RGB_BT601+24];
	ld.const.f32 	%f20, [YUV2RGB_BT601+28];
	mul.f32 	%f21, %f4, %f20;
	fma.rn.f32 	%f22, %f2, %f19, %f21;
	ld.const.f32 	%f23, [YUV2RGB_BT601+32];
	fma.rn.f32 	%f24, %f6, %f23, %f22;
	add.f32 	%f25, %f12, 0f3F000000;
	min.f32 	%f26, %f25, 0f437F0000;
	max.f32 	%f27, %f26, 0f00000000;
	cvt.rzi.u32.f32 	%r20, %f27;
	add.f32 	%f28, %f18, 0f3F000000;
	min.f32 	%f29, %f28, 0f437F0000;
	max.f32 	%f30, %f29, 0f00000000;
	cvt.rzi.u32.f32 	%r21, %f30;
	add.f32 	%f31, %f24, 0f3F000000;
	min.f32 	%f32, %f31, 0f437F0000;
	max.f32 	%f33, %f32, 0f00000000;
	cvt.rzi.u32.f32 	%r22, %f33;
	mul.lo.s32 	%r23, %r5, %r15;
	mad.lo.s32 	%r24, %r1, 3, %r23;
	cvt.s64.s32 	%rd11, %r24;
	add.s64 	%rd12, %rd6, %rd11;
	st.global.u8 	[%rd12], %r20;
	st.global.u8 	[%rd12+1], %r21;
	st.global.u8 	[%rd12+2], %r22;
$L__BB0_2:
	ret;

}
	// .globl	_Z22nv12_to_rgb_709_kernelPKhiS0_iPhiii
.visible .entry _Z22nv12_to_rgb_709_kernelPKhiS0_iPhiii(
	.param .u64 .ptr .align 1 _Z22nv12_to_rgb_709_kernelPKhiS0_iPhiii_param_0,
	.param .u32 _Z22nv12_to_rgb_709_kernelPKhiS0_iPhiii_param_1,
	.param .u64 .ptr .align 1 _Z22nv12_to_rgb_709_kernelPKhiS0_iPhiii_param_2,
	.param .u32 _Z22nv12_to_rgb_709_kernelPKhiS0_iPhiii_param_3,
	.param .u64 .ptr .align 1 _Z22nv12_to_rgb_709_kernelPKhiS0_iPhiii_param_4,
	.param .u32 _Z22nv12_to_rgb_709_kernelPKhiS0_iPhiii_param_5,
	.param .u32 _Z22nv12_to_rgb_709_kernelPKhiS0_iPhiii_param_6,
	.param .u32 _Z22nv12_to_rgb_709_kernelPKhiS0_iPhiii_param_7
)
{
	.reg .pred 	%p<4>;
	.reg .b16 	%rs<7>;
	.reg .b32 	%r<25>;
	.reg .b32 	%f<34>;
	.reg .b64 	%rd<13>;

	ld.param.u64 	%rd1, [_Z22nv12_to_rgb_709_kernelPKhiS0_iPhiii_param_0];
	ld.param.u32 	%r3, [_Z22nv12_to_rgb_709_kernelPKhiS0_iPhiii_param_1];
	ld.param.u64 	%rd2, [_Z22nv12_to_rgb_709_kernelPKhiS0_iPhiii_param_2];
	ld.param.u32 	%r4, [_Z22nv12_to_rgb_709_kernelPKhiS0_iPhiii_param_3];
	ld.param.u64 	%rd3, [_Z22nv12_to_rgb_709_kernelPKhiS0_iPhiii_param_4];
	ld.param.u32 	%r5, [_Z22nv12_to_rgb_709_kernelPKhiS0_iPhiii_param_5];
	ld.param.u32 	%r6, [_Z22nv12_to_rgb_709_kernelPKhiS0_iPhiii_param_6];
	ld.param.u32 	%r7, [_Z22nv12_to_rgb_709_kernelPKhiS0_iPhiii_param_7];
	mov.u32 	%r9, %ctaid.x;
	mov.u32 	%r10, %ntid.x;
	mov.u32 	%r11, %tid.x;
	mad.lo.s32 	%r1, %r9, %r10, %r11;
	mov.u32 	%r12, %ctaid.y;
	mov.u32 	%r13, %ntid.y;
	mov.u32 	%r14, %tid.y;
	mad.lo.s32 	%r15, %r12, %r13, %r14;
	setp.ge.s32 	%p1, %r1, %r6;
	setp.ge.s32 	%p2, %r15, %r7;
	or.pred  	%p3, %p1, %p2;
	@%p3 bra 	$L__BB1_2;
	cvta.to.global.u64 	%rd4, %rd1;
	cvta.to.global.u64 	%rd5, %rd2;
	cvta.to.global.u64 	%rd6, %rd3;
	mad.lo.s32 	%r16, %r3, %r15, %r1;
	cvt.s64.s32 	%rd7, %r16;
	add.s64 	%rd8, %rd4, %rd7;
	ld.global.nc.u8 	%rs1, [%rd8];
	cvt.u16.u8 	%rs2, %rs1;
	and.b32  	%r17, %r1, -2;
	shr.u32 	%r18, %r15, 1;
	mad.lo.s32 	%r19, %r4, %r18, %r17;
	cvt.s64.s32 	%rd9, %r19;
	add.s64 	%rd10, %rd5, %rd9;
	ld.global.nc.u8 	%rs3, [%rd10];
	cvt.u16.u8 	%rs4, %rs3;
	ld.global.nc.u8 	%rs5, [%rd10+1];
	cvt.u16.u8 	%rs6, %rs5;
	cvt.rn.f32.u16 	%f1, %rs2;
	add.f32 	%f2, %f1, 0fC1800000;
	cvt.rn.f32.u16 	%f3, %rs4;
	add.f32 	%f4, %f3, 0fC3000000;
	cvt.rn.f32.u16 	%f5, %rs6;
	add.f32 	%f6, %f5, 0fC3000000;
	ld.const.f32 	%f7, [YUV2RGB_BT709];
	ld.const.f32 	%f8, [YUV2RGB_BT709+4];
	mul.f32 	%f9, %f4, %f8;
	fma.rn.f32 	%f10, %f2, %f7, %f9;
	ld.const.f32 	%f11, [YUV2RGB_BT709+8];
	fma.rn.f32 	%f12, %f6, %f11, %f10;
	ld.const.f32 	%f13, [YUV2RGB_BT709+12];
	ld.const.f32 	%f14, [YUV2RGB_BT709+16];
	mul.f32 	%f15, %f4, %f14;
	fma.rn.f32 	%f16, %f2, %f13, %f15;
	ld.const.f32 	%f17, [YUV2RGB_BT709+20];
	fma.rn.f32 	%f18, %f6, %f17, %f16;
	ld.const.f32 	%f19, [YUV2RGB_BT709+24];
	ld.const.f32 	%f20, [YUV2RGB_BT709+28];
	mul.f32 	%f21, %f4, %f20;
	fma.rn.f32 	%f22, %f2, %f19, %f21;
	ld.const.f32 	%f23, [YUV2RGB_BT709+32];
	fma.rn.f32 	%f24, %f6, %f23, %f22;
	add.f32 	%f25, %f12, 0f3F000000;
	min.f32 	%f26, %f25, 0f437F0000;
	max.f32 	%f27, %f26, 0f00000000;
	cvt.rzi.u32.f32 	%r20, %f27;
	add.f32 	%f28, %f18, 0f3F000000;
	min.f32 	%f29, %f28, 0f437F0000;
	max.f32 	%f30, %f29, 0f00000000;
	cvt.rzi.u32.f32 	%r21, %f30;
	add.f32 	%f31, %f24, 0f3F000000;
	min.f32 	%f32, %f31, 0f437F0000;
	max.f32 	%f33, %f32, 0f00000000;
	cvt.rzi.u32.f32 	%r22, %f33;
	mul.lo.s32 	%r23, %r5, %r15;
	mad.lo.s32 	%r24, %r1, 3, %r23;
	cvt.s64.s32 	%rd11, %r24;
	add.s64 	%rd12, %rd6, %rd11;
	st.global.u8 	[%rd12], %r20;
	st.global.u8 	[%rd12+1], %r21;
	st.global.u8 	[%rd12+2], %r22;
$L__BB1_2:
	ret;

}


// ===== COMPILED SASS (sm_100) =====

	.target	sm_100

	.elftype	@"ET_EXEC"


//--------------------- .note.nv.tkinfo           --------------------------
	.section	.note.nv.tkinfo,"",@"SHT_NOTE"
	.sectionflags	@"SHF_NOTE_NV_TKINFO"
	.tkinfo
        /*0018*/ 	.word	0x00000002
        /*0030*/ 	.string	""
        /*0030*/ 	.string	"ptxas"
        /*0030*/ 	.string	"Cuda compilation tools, release 13.0, V13.0.88"
        /*0030*/ 	.string	"Build cuda_13.0.r13.0/compiler.36424714_0"
        /*0030*/ 	.string	"-arch sm_100 -m 64 "



//--------------------- .note.nv.cuinfo           --------------------------
	.section	.note.nv.cuinfo,"",@"SHT_NOTE"
	.sectionflags	@"SHF_NOTE_NV_CUINFO"
        /*0018*/ 	.short	0x0002
        /*001a*/ 	.short	0x0064
        /*001c*/ 	.short	0x0082
	.zero		2


//--------------------- .nv.info                  --------------------------
	.section	.nv.info,"",@"SHT_CUDA_INFO"
	.align	4


	//----- nvinfo : EIATTR_REGCOUNT
	.align		4
        /*0000*/ 	.byte	0x04, 0x2f
        /*0002*/ 	.short	(.L_3 - .L_2)
	.align		4
.L_2:
        /*0004*/ 	.word	index@(_Z18nv12_to_rgb_kernelPKhiS0_iPhiii)
        /*0008*/ 	.word	0x0000000e


	//----- nvinfo : EIATTR_FRAME_SIZE
	.align		4
.L_3:
        /*000c*/ 	.byte	0x04, 0x11
        /*000e*/ 	.short	(.L_5 - .L_4)
	.align		4
.L_4:
        /*0010*/ 	.word	index@(_Z18nv12_to_rgb_kernelPKhiS0_iPhiii)
        /*0014*/ 	.word	0x00000000


	//----- nvinfo : EIATTR_REGCOUNT
	.align		4
.L_5:
        /*0018*/ 	.byte	0x04, 0x2f
        /*001a*/ 	.short	(.L_7 - .L_6)
	.align		4
.L_6:
        /*001c*/ 	.word	index@(_Z22nv12_to_rgb_709_kernelPKhiS0_iPhiii)
        /*0020*/ 	.word	0x0000000c


	//----- nvinfo : EIATTR_FRAME_SIZE
	.align		4
.L_7:
        /*0024*/ 	.byte	0x04, 0x11
        /*0026*/ 	.short	(.L_9 - .L_8)
	.align		4
.L_8:
        /*0028*/ 	.word	index@(_Z22nv12_to_rgb_709_kernelPKhiS0_iPhiii)
        /*002c*/ 	.word	0x00000000


	//----- nvinfo : EIATTR_MIN_STACK_SIZE
	.align		4
.L_9:
        /*0030*/ 	.byte	0x04, 0x12
        /*0032*/ 	.short	(.L_11 - .L_10)
	.align		4
.L_10:
        /*0034*/ 	.word	index@(_Z22nv12_to_rgb_709_kernelPKhiS0_iPhiii)
        /*0038*/ 	.word	0x00000000


	//----- nvinfo : EIATTR_MIN_STACK_SIZE
	.align		4
.L_11:
        /*003c*/ 	.byte	0x04, 0x12
        /*003e*/ 	.short	(.L_13 - .L_12)
	.align		4
.L_12:
        /*0040*/ 	.word	index@(_Z18nv12_to_rgb_kernelPKhiS0_iPhiii)
        /*0044*/ 	.word	0x00000000
.L_13:


//--------------------- .nv.compat                --------------------------
	.section	.nv.compat,"",@"SHT_CUDA_COMPAT_INFO"
	.align	4
        /*0000*/ 	.byte	0x02, 0x09, 0x00, 0x00, 0x02, 0x02, 0x01, 0x00, 0x02, 0x05, 0x05, 0x00, 0x03, 0x07, 0x01, 0x01
        /*0010*/ 	.byte	0x02, 0x03, 0x00, 0x00, 0x02, 0x06, 0x01, 0x00, 0x04, 0x0b, 0x08, 0x00, 0x09, 0x00, 0x00, 0x00
        /*0020*/ 	.byte	0x00, 0x00, 0x00, 0x00


//--------------------- .nv.info._Z22nv12_to_rgb_709_kernelPKhiS0_iPhiii --------------------------
	.section	.nv.info._Z22nv12_to_rgb_709_kernelPKhiS0_iPhiii,"",@"SHT_CUDA_INFO"
	.sectionflags	@""
	.align	4


	//----- nvinfo : EIATTR_CUDA_API_VERSION
	.align		4
        /*0000*/ 	.byte	0x04, 0x37
        /*0002*/ 	.short	(.L_15 - .L_14)
.L_14:
        /*0004*/ 	.word	0x00000082


	//----- nvinfo : EIATTR_KPARAM_INFO
	.align		4
.L_15:
        /*0008*/ 	.byte	0x04, 0x17
        /*000a*/ 	.short	(.L_17 - .L_16)
.L_16:
        /*000c*/ 	.word	0x00000000
        /*0010*/ 	.short	0x0007
        /*0012*/ 	.short	0x0030
        /*0014*/ 	.byte	0x00, 0xf0, 0x11, 0x00


	//----- nvinfo : EIATTR_KPARAM_INFO
	.align		4
.L_17:
        /*0018*/ 	.byte	0x04, 0x17
        /*001a*/ 	.short	(.L_19 - .L_18)
.L_18:
        /*001c*/ 	.word	0x00000000
        /*0020*/ 	.short	0x0006
        /*0022*/ 	.short	0x002c
        /*0024*/ 	.byte	0x00, 0xf0, 0x11, 0x00


	//----- nvinfo : EIATTR_KPARAM_INFO
	.align		4
.L_19:
        /*0028*/ 	.byte	0x04, 0x17
        /*002a*/ 	.short	(.L_21 - .L_20)
.L_20:
        /*002c*/ 	.word	0x00000000
        /*0030*/ 	.short	0x0005
        /*0032*/ 	.short	0x0028
        /*0034*/ 	.byte	0x00, 0xf0, 0x11, 0x00


	//----- nvinfo : EIATTR_KPARAM_INFO
	.align		4
.L_21:
        /*0038*/ 	.byte	0x04, 0x17
        /*003a*/ 	.short	(.L_23 - .L_22)
.L_22:
        /*003c*/ 	.word	0x00000000
        /*0040*/ 	.short	0x0004
        /*0042*/ 	.short	0x0020
        /*0044*/ 	.byte	0x00, 0xf5, 0x21, 0x00


	//----- nvinfo : EIATTR_KPARAM_INFO
	.align		4
.L_23:
        /*0048*/ 	.byte	0x04, 0x17
        /*004a*/ 	.short	(.L_25 - .L_24)
.L_24:
        /*004c*/ 	.word	0x00000000
        /*0050*/ 	.short	0x0003
        /*0052*/ 	.short	0x0018
        /*0054*/ 	.byte	0x00, 0xf0, 0x11, 0x00


	//----- nvinfo : EIATTR_KPARAM_INFO
	.align		4
.L_25:
        /*0058*/ 	.byte	0x04, 0x17
        /*005a*/ 	.short	(.L_27 - .L_26)
.L_26:
        /*005c*/ 	.word	0x00000000
        /*0060*/ 	.short	0x0002
        /*0062*/ 	.short	0x0010
        /*0064*/ 	.byte	0x00, 0xf5, 0x21, 0x00


	//----- nvinfo : EIATTR_KPARAM_INFO
	.align		4
.L_27:
        /*0068*/ 	.byte	0x04, 0x17
        /*006a*/ 	.short	(.L_29 - .L_28)
.L_28:
        /*006c*/ 	.word	0x00000000
        /*0070*/ 	.short	0x0001
        /*0072*/ 	.short	0x0008
        /*0074*/ 	.byte	0x00, 0xf0, 0x11, 0x00


	//----- nvinfo : EIATTR_KPARAM_INFO
	.align		4
.L_29:
        /*0078*/ 	.byte	0x04, 0x17
        /*007a*/ 	.short	(.L_31 - .L_30)
.L_30:
        /*007c*/ 	.word	0x00000000
        /*0080*/ 	.short	0x0000
        /*0082*/ 	.short	0x0000
        /*0084*/ 	.byte	0x00, 0xf5, 0x21, 0x00


	//----- nvinfo : EIATTR_SPARSE_MMA_MASK
	.align		4
.L_31:
        /*0088*/ 	.byte	0x03, 0x50
        /*008a*/ 	.short	0x0000


	//----- nvinfo : EIATTR_MAXREG_COUNT
	.align		4
        /*008c*/ 	.byte	0x03, 0x1b
        /*008e*/ 	.short	0x00ff


	//----- nvinfo : EIATTR_MERCURY_ISA_VERSION
	.align		4
        /*0090*/ 	.byte	0x03, 0x5f
        /*0092*/ 	.short	0x0101


	//----- nvinfo : EIATTR_VRC_CTA_INIT_COUNT
	.align		4
        /*0094*/ 	.byte	0x02, 0x4a
	.zero		1
	.zero		1


	//----- nvinfo : EIATTR_EXIT_INSTR_OFFSETS
	.align		4
        /*0098*/ 	.byte	0x04, 0x1c
        /*009a*/ 	.short	(.L_33 - .L_32)


	//   ....[0]....
.L_32:
        /*009c*/ 	.word	0x000000d0


	//   ....[1]....
        /*00a0*/ 	.word	0x00000460


	//----- nvinfo : EIATTR_CBANK_PARAM_SIZE
	.align		4
.L_33:
        /*00a4*/ 	.byte	0x03, 0x19
        /*00a6*/ 	.short	0x0034


	//----- nvinfo : EIATTR_PARAM_CBANK
	.align		4
        /*00a8*/ 	.byte	0x04, 0x0a
        /*00aa*/ 	.short	(.L_35 - .L_34)
	.align		4
.L_34:
        /*00ac*/ 	.word	index@(.nv.constant0._Z22nv12_to_rgb_709_kernelPKhiS0_iPhiii)
        /*00b0*/ 	.short	0x0380
        /*00b2*/ 	.short	0x0034


	//----- nvinfo : EIATTR_SW_WAR
	.align		4
.L_35:
        /*00b4*/ 	.byte	0x04, 0x36
        /*00b6*/ 	.short	(.L_37 - .L_36)
.L_36:
        /*00b8*/ 	.word	0x00000008
.L_37:


//--------------------- .nv.info._Z18nv12_to_rgb_kernelPKhiS0_iPhiii --------------------------
	.section	.nv.info._Z18nv12_to_rgb_kernelPKhiS0_iPhiii,"",@"SHT_CUDA_INFO"
	.sectionflags	@""
	.align	4


	//----- nvinfo : EIATTR_CUDA_API_VERSION
	.align		4
        /*0000*/ 	.byte	0x04, 0x37
        /*0002*/ 	.short	(.L_39 - .L_38)
.L_38:
        /*0004*/ 	.word	0x00000082


	//----- nvinfo : EIATTR_KPARAM_INFO
	.align		4
.L_39:
        /*0008*/ 	.byte	0x04, 0x17
        /*000a*/ 	.short	(.L_41 - .L_40)
.L_40:
        /*000c*/ 	.word	0x00000000
        /*0010*/ 	.short	0x0007
        /*0012*/ 	.short	0x0030
        /*0014*/ 	.byte	0x00, 0xf0, 0x11, 0x00


	//----- nvinfo : EIATTR_KPARAM_INFO
	.align		4
.L_41:
        /*0018*/ 	.byte	0x04, 0x17
        /*001a*/ 	.short	(.L_43 - .L_42)
.L_42:
        /*001c*/ 	.word	0x00000000
        /*0020*/ 	.short	0x0006
        /*0022*/ 	.short	0x002c
        /*0024*/ 	.byte	0x00, 0xf0, 0x11, 0x00


	//----- nvinfo : EIATTR_KPARAM_INFO
	.align		4
.L_43:
        /*0028*/ 	.byte	0x04, 0x17
        /*002a*/ 	.short	(.L_45 - .L_44)
.L_44:
        /*002c*/ 	.word	0x00000000
        /*0030*/ 	.short	0x0005
        /*0032*/ 	.short	0x0028
        /*0034*/ 	.byte	0x00, 0xf0, 0x11, 0x00


	//----- nvinfo : EIATTR_KPARAM_INFO
	.align		4
.L_45:
        /*0038*/ 	.byte	0x04, 0x17
        /*003a*/ 	.short	(.L_47 - .L_46)
.L_46:
        /*003c*/ 	.word	0x00000000
        /*0040*/ 	.short	0x0004
        /*0042*/ 	.short	0x0020
        /*0044*/ 	.byte	0x00, 0xf5, 0x21, 0x00


	//----- nvinfo : EIATTR_KPARAM_INFO
	.align		4
.L_47:
        /*0048*/ 	.byte	0x04, 0x17
        /*004a*/ 	.short	(.L_49 - .L_48)
.L_48:
        /*004c*/ 	.word	0x00000000
        /*0050*/ 	.short	0x0003
        /*0052*/ 	.short	0x0018
        /*0054*/ 	.byte	0x00, 0xf0, 0x11, 0x00


	//----- nvinfo : EIATTR_KPARAM_INFO
	.align		4
.L_49:
        /*0058*/ 	.byte	0x04, 0x17
        /*005a*/ 	.short	(.L_51 - .L_50)
.L_50:
        /*005c*/ 	.word	0x00000000
        /*0060*/ 	.short	0x0002
        /*0062*/ 	.short	0x0010
        /*0064*/ 	.byte	0x00, 0xf5, 0x21, 0x00


	//----- nvinfo : EIATTR_KPARAM_INFO
	.align		4
.L_51:
        /*0068*/ 	.byte	0x04, 0x17
        /*006a*/ 	.short	(.L_53 - .L_52)
.L_52:
        /*006c*/ 	.word	0x00000000
        /*0070*/ 	.short	0x0001
        /*0072*/ 	.short	0x0008
        /*0074*/ 	.byte	0x00, 0xf0, 0x11, 0x00


	//----- nvinfo : EIATTR_KPARAM_INFO
	.align		4
.L_53:
        /*0078*/ 	.byte	0x04, 0x17
        /*007a*/ 	.short	(.L_55 - .L_54)
.L_54:
        /*007c*/ 	.word	0x00000000
        /*0080*/ 	.short	0x0000
        /*0082*/ 	.short	0x0000
        /*0084*/ 	.byte	0x00, 0xf5, 0x21, 0x00


	//----- nvinfo : EIATTR_SPARSE_MMA_MASK
	.align		4
.L_55:
        /*0088*/ 	.byte	0x03, 0x50
        /*008a*/ 	.short	0x0000


	//----- nvinfo : EIATTR_MAXREG_COUNT
	.align		4
        /*008c*/ 	.byte	0x03, 0x1b
        /*008e*/ 	.short	0x00ff


	//----- nvinfo : EIATTR_MERCURY_ISA_VERSION
	.align		4
        /*0090*/ 	.byte	0x03, 0x5f
        /*0092*/ 	.short	0x0101


	//----- nvinfo : EIATTR_VRC_CTA_INIT_COUNT
	.align		4
        /*0094*/ 	.byte	0x02, 0x4a
	.zero		1
	.zero		1


	//----- nvinfo : EIATTR_EXIT_INSTR_OFFSETS
	.align		4
        /*0098*/ 	.byte	0x04, 0x1c
        /*009a*/ 	.short	(.L_57 - .L_56)


	//   ....[0]....
.L_56:
        /*009c*/ 	.word	0x000000d0


	//   ....[1]....
        /*00a0*/ 	.word	0x00000450


	//----- nvinfo : EIATTR_CBANK_PARAM_SIZE
	.align		4
.L_57:
        /*00a4*/ 	.byte	0x03, 0x19
        /*00a6*/ 	.short	0x0034


	//----- nvinfo : EIATTR_PARAM_CBANK
	.align		4
        /*00a8*/ 	.byte	0x04, 0x0a
        /*00aa*/ 	.short	(.L_59 - .L_58)
	.align		4
.L_58:
        /*00ac*/ 	.word	index@(.nv.constant0._Z18nv12_to_rgb_kernelPKhiS0_iPhiii)
        /*00b0*/ 	.short	0x0380
        /*00b2*/ 	.short	0x0034


	//----- nvinfo : EIATTR_SW_WAR
	.align		4
.L_59:
        /*00b4*/ 	.byte	0x04, 0x36
        /*00b6*/ 	.short	(.L_61 - .L_60)
.L_60:
        /*00b8*/ 	.word	0x00000008
.L_61:


//--------------------- .nv.callgraph             --------------------------
	.section	.nv.callgraph,"",@"SHT_CUDA_CALLGRAPH"
	.align	4
	.sectionentsize	8
	.align		4
        /*0000*/ 	.word	0x00000000
	.align		4
        /*0004*/ 	.word	0xffffffff
	.align		4
        /*0008*/ 	.word	0x00000000
	.align		4
        /*000c*/ 	.word	0xfffffffe
	.align		4
        /*0010*/ 	.word	0x00000000
	.align		4
        /*0014*/ 	.word	0xfffffffd
	.align		4
        /*0018*/ 	.word	0x00000000
	.align		4
        /*001c*/ 	.word	0xfffffffc


//--------------------- .nv.constant3             --------------------------
	.section	.nv.constant3,"a",@progbits
	.align	4
.nv.constant3:
	.type		YUV2RGB_BT601,@object
	.size		YUV2RGB_BT601,(YUV2RGB_BT709 - YUV2RGB_BT601)
YUV2RGB_BT601:
        /*0000*/ 	.byte	0xf4, 0xfd, 0x94, 0x3f, 0x00, 0x00, 0x00, 0x00, 0xba, 0x49, 0xcc, 0x3f, 0xf4, 0xfd, 0x94, 0x3f
        /*0010*/ 	.byte	0x39, 0xb4, 0xc8, 0xbe, 0xc5, 0x20, 0x50, 0xbf, 0xf4, 0xfd, 0x94, 0x3f, 0x87, 0x16, 0x01, 0x40
        /*0020*/ 	.byte	0x00, 0x00, 0x00, 0x00
	.type		YUV2RGB_BT709,@object
	.size		YUV2RGB_BT709,(.L_1 - YUV2RGB_BT709)
YUV2RGB_BT709:
        /*0024*/ 	.byte	0xf4, 0xfd, 0x94, 0x3f, 0x00, 0x00, 0x00, 0x00, 0x06, 0x81, 0xe5, 0x3f, 0xf4, 0xfd, 0x94, 0x3f
        /*0034*/ 	.byte	0xac, 0x1c, 0x5a, 0xbe, 0xb0, 0x72, 0x08, 0xbf, 0xf4, 0xfd, 0x94, 0x3f, 0x02, 0x2b, 0x07, 0x40
        /*0044*/ 	.byte	0x00, 0x00, 0x00, 0x00
.L_1:


//--------------------- .text._Z22nv12_to_rgb_709_kernelPKhiS0_iPhiii --------------------------
	.section	.text._Z22nv12_to_rgb_709_kernelPKhiS0_iPhiii,"ax",@progbits
	.align	128
        .global         _Z22nv12_to_rgb_709_kernelPKhiS0_iPhiii
        .type           _Z22nv12_to_rgb_709_kernelPKhiS0_iPhiii,@function
        .size           _Z22nv12_to_rgb_709_kernelPKhiS0_iPhiii,(.L_x_2 - _Z22nv12_to_rgb_709_kernelPKhiS0_iPhiii)
        .other          _Z22nv12_to_rgb_709_kernelPKhiS0_iPhiii,@"STO_CUDA_ENTRY STV_DEFAULT"
_Z22nv12_to_rgb_709_kernelPKhiS0_iPhiii:
.text._Z22nv12_to_rgb_709_kernelPKhiS0_iPhiii:
[----:B------:R-:W-:Y:S01]  /*0000*/  LDC R1, c[0x0][0x37c] ;  /* 0x0000df00ff017b82 */ /* 0x000fe20000000800 */
[----:B------:R-:W0:Y:S07]  /*0010*/  S2R R5, SR_TID.Y ;  /* 0x0000000000057919 */ /* 0x000e2e0000002200 */
[----:B------:R-:W1:Y:S01]  /*0020*/  LDC R3, c[0x0][0x360] ;  /* 0x0000d800ff037b82 */ /* 0x000e620000000800 */
[----:B------:R-:W2:Y:S01]  /*0030*/  LDCU UR6, c[0x0][0x3b0] ;  /* 0x00007600ff0677ac */ /* 0x000ea20008000800 */
[----:B------:R-:W1:Y:S01]  /*0040*/  S2R R2, SR_TID.X ;  /* 0x0000000000027919 */ /* 0x000e620000002100 */
[----:B------:R-:W3:Y:S05]  /*0050*/  LDCU UR7, c[0x0][0x3ac] ;  /* 0x00007580ff0777ac */ /* 0x000eea0008000800 */
[----:B------:R-:W0:Y:S08]  /*0060*/  S2UR UR5, SR_CTAID.Y ;  /* 0x00000000000579c3 */ /* 0x000e300000002600 */
[----:B------:R-:W0:Y:S08]  /*0070*/  LDC R0, c[0x0][0x364] ;  /* 0x0000d900ff007b82 */ /* 0x000e300000000800 */
[----:B------:R-:W1:Y:S01]  /*0080*/  S2UR UR4, SR_CTAID.X ;  /* 0x00000000000479c3 */ /* 0x000e620000002500 */
[----:B0-----:R-:W-:-:S05]  /*0090*/  IMAD R0, R0, UR5, R5 ;  /* 0x0000000500007c24 */ /* 0x001fca000f8e0205 */
[----:B--2---:R-:W-:Y:S01]  /*00a0*/  ISETP.GE.AND P0, PT, R0, UR6, PT ;  /* 0x0000000600007c0c */ /* 0x004fe2000bf06270 */
[----:B-1----:R-:W-:-:S05]  /*00b0*/  IMAD R3, R3, UR4, R2 ;  /* 0x0000000403037c24 */ /* 0x002fca000f8e0202 */
[----:B---3--:R-:W-:-:S13]  /*00c0*/  ISETP.GE.OR P0, PT, R3, UR7, P0 ;  /* 0x0000000703007c0c */ /* 0x008fda0008706670 */
[----:B------:R-:W-:Y:S05]  /*00d0*/  @P0 EXIT ;  /* 0x000000000000094d */ /* 0x000fea0003800000 */
[----:B------:R-:W0:Y:S01]  /*00e0*/  LDCU UR7, c[0x0][0x398] ;  /* 0x00007300ff0777ac */ /* 0x000e220008000800 */
[----:B------:R-:W-:Y:S02]  /*00f0*/  LOP3.LUT R2, R3, 0xfffffffe, RZ, 0xc0, !PT ;  /* 0xfffffffe03027812 */ /* 0x000fe400078ec0ff */
[----:B------:R-:W-:Y:S01]  /*0100*/  SHF.R.U32.HI R5, RZ, 0x1, R0 ;  /* 0x00000001ff057819 */ /* 0x000fe20000011600 */
[----:B------:R-:W1:Y:S01]  /*0110*/  LDCU UR6, c[0x0][0x388] ;  /* 0x00007100ff0677ac */ /* 0x000e620008000800 */
[----:B------:R-:W2:Y:S01]  /*0120*/  LDCU.64 UR10, c[0x0][0x390] ;  /* 0x00007200ff0a77ac */ /* 0x000ea20008000a00 */
[----:B------:R-:W3:Y:S01]  /*0130*/  LDCU.64 UR8, c[0x0][0x380] ;  /* 0x00007000ff0877ac */ /* 0x000ee20008000a00 */
[----:B------:R-:W4:Y:S01]  /*0140*/  LDCU.64 UR4, c[0x0][0x358] ;  /* 0x00006b00ff0477ac */ /* 0x000f220008000a00 */
[----:B0-----:R-:W-:Y:S01]  /*0150*/  IMAD R2, R5, UR7, R2 ;  /* 0x0000000705027c24 */ /* 0x001fe2000f8e0202 */
[----:B------:R-:W0:Y:S01]  /*0160*/  LDCU.128 UR12, c[0x3][0x30] ;  /* 0x00c00600ff0c77ac */ /* 0x000e220008000c00 */
[----:B-1----:R-:W-:Y:S01]  /*0170*/  IMAD R7, R0, UR6, R3 ;  /* 0x0000000600077c24 */ /* 0x002fe2000f8e0203 */
[----:B------:R-:W1:Y:S02]  /*0180*/  LDCU.64 UR6, c[0x3][0x28] ;  /* 0x00c00500ff0677ac */ /* 0x000e640008000a00 */
[----:B--2---:R-:W-:-:S04]  /*0190*/  IADD3 R4, P1, PT, R2, UR10, RZ ;  /* 0x0000000a02047c10 */ /* 0x004fc8000ff3e0ff */
[----:B------:R-:W-:Y:S01]  /*01a0*/  LEA.HI.X.SX32 R5, R2, UR11, 0x1, P1 ;  /* 0x0000000b02057c11 */ /* 0x000fe200088f0eff */
[----:B------:R-:W2:Y:S01]  /*01b0*/  LDCU.64 UR10, c[0x3][0x40] ;  /* 0x00c00800ff0a77ac */ /* 0x000ea20008000a00 */
[----:B---3--:R-:W-:-:S03]  /*01c0*/  IADD3 R6, P0, PT, R7, UR8, RZ ;  /* 0x0000000807067c10 */ /* 0x008fc6000ff1e0ff */
[----:B----4-:R-:W3:Y:S01]  /*01d0*/  LDG.E.U8.CONSTANT R2, desc[UR4][R4.64] ;  /* 0x0000000404027981 */ /* 0x010ee2000c1e9100 */
[----:B------:R-:W-:Y:S01]  /*01e0*/  LEA.HI.X.SX32 R7, R7, UR9, 0x1, P0 ;  /* 0x0000000907077c11 */ /* 0x000fe200080f0eff */
[----:B------:R-:W4:Y:S02]  /*01f0*/  LDCU UR8, c[0x3][0x24] ;  /* 0x00c00480ff0877ac */ /* 0x000f240008000800 */
[----:B------:R-:W5:Y:S04]  /*0200*/  LDG.E.U8.CONSTANT R8, desc[UR4][R4.64+0x1] ;  /* 0x0000010404087981 */ /* 0x000f68000c1e9100 */
[----:B------:R-:W2:Y:S01]  /*0210*/  LDG.E.U8.CONSTANT R6, desc[UR4][R6.64] ;  /* 0x0000000406067981 */ /* 0x000ea2000c1e9100 */
[----:B---3--:R-:W-:-:S05]  /*0220*/  I2FP.F32.U32 R9, R2 ;  /* 0x0000000200097245 */ /* 0x008fca0000201000 */
[----:B------:R-:W-:Y:S01]  /*0230*/  FADD R9, R9, -128 ;  /* 0xc300000009097421 */ /* 0x000fe20000000000 */
[----:B--2---:R-:W-:-:S03]  /*0240*/  I2FP.F32.U32 R2, R6 ;  /* 0x0000000600027245 */ /* 0x004fc60000201000 */
[C---:B-1----:R-:W-:Y:S01]  /*0250*/  FMUL R7, R9.reuse, UR6 ;  /* 0x0000000609077c20 */ /* 0x042fe20008400000 */
[----:B-----5:R-:W-:Y:S01]  /*0260*/  I2FP.F32.U32 R8, R8 ;  /* 0x0000000800087245 */ /* 0x020fe20000201000 */
[C---:B0-----:R-:W-:Y:S01]  /*0270*/  FMUL R5, R9.reuse, UR13 ;  /* 0x0000000d09057c20 */ /* 0x041fe20008400000 */
[----:B------:R-:W-:Y:S01]  /*0280*/  FMUL R9, R9, UR10 ;  /* 0x0000000a09097c20 */ /* 0x000fe20008400000 */
[----:B------:R-:W-:Y:S01]  /*0290*/  FADD R2, R2, -16 ;  /* 0xc180000002027421 */ /* 0x000fe20000000000 */
[----:B------:R-:W0:Y:S01]  /*02a0*/  LDCU UR6, c[0x0][0x3a8] ;  /* 0x00007500ff0677ac */ /* 0x000e220008000800 */
[----:B------:R-:W-:Y:S02]  /*02b0*/  FADD R8, R8, -128 ;  /* 0xc300000008087421 */ /* 0x000fe40000000000 */
[C---:B----4-:R-:W-:Y:S01]  /*02c0*/  FFMA R7, R2.reuse, UR8, R7 ;  /* 0x0000000802077c23 */ /* 0x050fe20008000007 */
[C---:B------:R-:W-:Y:S01]  /*02d0*/  FFMA R5, R2.reuse, UR12, R5 ;  /* 0x0000000c02057c23 */ /* 0x040fe20008000005 */
[----:B------:R-:W-:Y:S01]  /*02e0*/  FFMA R9, R2, UR15, R9 ;  /* 0x0000000f02097c23 */ /* 0x000fe20008000009 */
[----:B------:R-:W1:Y:S01]  /*02f0*/  LDCU.64 UR8, c[0x0][0x3a0] ;  /* 0x00007400ff0877ac */ /* 0x000e620008000a00 */
[C---:B------:R-:W-:Y:S01]  /*0300*/  FFMA R7, R8.reuse, UR7, R7 ;  /* 0x0000000708077c23 */ /* 0x040fe20008000007 */
[C---:B------:R-:W-:Y:S01]  /*0310*/  FFMA R5, R8.reuse, UR14, R5 ;  /* 0x0000000e08057c23 */ /* 0x040fe20008000005 */
[----:B------:R-:W-:-:S02]  /*0320*/  FFMA R9, R8, UR11, R9 ;  /* 0x0000000b08097c23 */ /* 0x000fc40008000009 */
[----:B------:R-:W-:Y:S01]  /*0330*/  FADD R7, R7, 0.5 ;  /* 0x3f00000007077421 */ /* 0x000fe20000000000 */
[----:B------:R-:W-:Y:S01]  /*0340*/  FADD R5, R5, 0.5 ;  /* 0x3f00000005057421 */ /* 0x000fe20000000000 */
[----:B------:R-:W-:-:S03]  /*0350*/  FADD R9, R9, 0.5 ;  /* 0x3f00000009097421 */ /* 0x000fc60000000000 */
[----:B------:R-:W-:Y:S02]  /*0360*/  FMNMX R7, R7, 255, PT ;  /* 0x437f000007077809 */ /* 0x000fe40003800000 */
[----:B------:R-:W-:Y:S02]  /*0370*/  FMNMX R5, R5, 255, PT ;  /* 0x437f000005057809 */ /* 0x000fe40003800000 */
[----:B------:R-:W-:Y:S02]  /*0380*/  FMNMX R9, R9, 255, PT ;  /* 0x437f000009097809 */ /* 0x000fe40003800000 */
[----:B------:R-:W-:Y:S02]  /*0390*/  FMNMX R7, RZ, R7, !PT ;  /* 0x00000007ff077209 */ /* 0x000fe40007800000 */
[----:B------:R-:W-:Y:S02]  /*03a0*/  FMNMX R5, RZ, R5, !PT ;  /* 0x00000005ff057209 */ /* 0x000fe40007800000 */
[----:B------:R-:W-:Y:S01]  /*03b0*/  FMNMX R9, RZ, R9, !PT ;  /* 0x00000009ff097209 */ /* 0x000fe20007800000 */
[----:B0-----:R-:W-:Y:S01]  /*03c0*/  IMAD R0, R0, UR6, RZ ;  /* 0x0000000600007c24 */ /* 0x001fe2000f8e02ff */
[----:B------:R-:W0:Y:S03]  /*03d0*/  F2I.U32.TRUNC.NTZ R7, R7 ;  /* 0x0000000700077305 */ /* 0x000e26000020f000 */
[----:B------:R-:W-:-:S05]  /*03e0*/  IMAD R0, R3, 0x3, R0 ;  /* 0x0000000303007824 */ /* 0x000fca00078e0200 */
[----:B------:R-:W2:Y:S01]  /*03f0*/  F2I.U32.TRUNC.NTZ R5, R5 ;  /* 0x0000000500057305 */ /* 0x000ea2000020f000 */
[----:B-1----:R-:W-:-:S07]  /*0400*/  IADD3 R2, P0, PT, R0, UR8, RZ ;  /* 0x0000000800027c10 */ /* 0x002fce000ff1e0ff */
[----:B------:R-:W1:Y:S01]  /*0410*/  F2I.U32.TRUNC.NTZ R9, R9 ;  /* 0x0000000900097305 */ /* 0x000e62000020f000 */
[----:B------:R-:W-:-:S05]  /*0420*/  LEA.HI.X.SX32 R3, R0, UR9, 0x1, P0 ;  /* 0x0000000900037c11 */ /* 0x000fca00080f0eff */
[----:B0-----:R-:W-:Y:S04]  /*0430*/  STG.E.U8 desc[UR4][R2.64], R7 ;  /* 0x0000000702007986 */ /* 0x001fe8000c101104 */
[----:B--2---:R-:W-:Y:S04]  /*0440*/  STG.E.U8 desc[UR4][R2.64+0x1], R5 ;  /* 0x0000010502007986 */ /* 0x004fe8000c101104 */
[----:B-1----:R-:W-:Y:S01]  /*0450*/  STG.E.U8 desc[UR4][R2.64+0x2], R9 ;  /* 0x0000020902007986 */ /* 0x002fe2000c101104 */
[----:B------:R-:W-:Y:S05]  /*0460*/  EXIT ;  /* 0x000000000000794d */ /* 0x000fea0003800000 */
.L_x_0:
[----:B------:R-:W-:-:S00]  /*0470*/  BRA `(.L_x_0) ;  /* 0xfffffffc00fc7947 */ /* 0x000fc0000383ffff */
[----:B------:R-:W-:-:S00]  /*0480*/  NOP ;  /* 0x0000000000007918 */ /* 0x000fc00000000000 */
[----:B------:R-:W-:-:S00]  /*0490*/  NOP ;  /* 0x0000000000007918 */ /* 0x000fc00000000000 */
[----:B------:R-:W-:-:S00]  /*04a0*/  NOP ;  /* 0x0000000000007918 */ /* 0x000fc00000000000 */
[----:B------:R-:W-:-:S00]  /*04b0*/  NOP ;  /* 0x0000000000007918 */ /* 0x000fc00000000000 */
[----:B------:R-:W-:-:S00]  /*04c0*/  NOP ;  /* 0x0000000000007918 */ /* 0x000fc00000000000 */
[----:B------:R-:W-:-:S00]  /*04d0*/  NOP ;  /* 0x0000000000007918 */ /* 0x000fc00000000000 */
[----:B------:R-:W-:-:S00]  /*04e0*/  NOP ;  /* 0x0000000000007918 */ /* 0x000fc00000000000 */
[----:B------:R-:W-:-:S00]  /*04f0*/  NOP ;  /* 0x0000000000007918 */ /* 0x000fc00000000000 */
.L_x_2:


//--------------------- .text._Z18nv12_to_rgb_kernelPKhiS0_iPhiii --------------------------
	.section	.text._Z18nv12_to_rgb_kernelPKhiS0_iPhiii,"ax",@progbits
	.align	128
        .global         _Z18nv12_to_rgb_kernelPKhiS0_iPhiii
        .type           _Z18nv12_to_rgb_kernelPKhiS0_iPhiii,@function
        .size           _Z18nv12_to_rgb_kernelPKhiS0_iPhiii,(.L_x_3 - _Z18nv12_to_rgb_kernelPKhiS0_iPhiii)
        .other          _Z18nv12_to_rgb_kernelPKhiS0_iPhiii,@"STO_CUDA_ENTRY STV_DEFAULT"
_Z18nv12_to_rgb_kernelPKhiS0_iPhiii:
.text._Z18nv12_to_rgb_kernelPKhiS0_iPhiii:
        /* <DEDUP_REMOVED lines=24> */
[----:B------:R-:W1:Y:S02]  /*0180*/  LDCU UR6, c[0x3][0x20] ;  /* 0x00c00400ff0677ac */ /* 0x000e640008000800 */
[C---:B--2---:R-:W-:Y:S01]  /*0190*/  IADD3 R4, P1, PT, R2.reuse, UR10, RZ ;  /* 0x0000000a02047c10 */ /* 0x044fe2000ff3e0ff */
[----:B------:R-:W2:Y:S03]  /*01a0*/  LDCU UR7, c[0x0][0x3a8] ;  /* 0x00007500ff0777ac */ /* 0x000ea60008000800 */
[----:B------:R-:W-:-:S02]  /*01b0*/  LEA.HI.X.SX32 R5, R2, UR11, 0x1, P1 ;  /* 0x0000000b02057c11 */ /* 0x000fc400088f0eff */
[----:B---3--:R-:W-:-:S03]  /*01c0*/  IADD3 R6, P0, PT, R7, UR8, RZ ;  /* 0x0000000807067c10 */ /* 0x008fc6000ff1e0ff */
[----:B----4-:R-:W3:Y:S01]  /*01d0*/  LDG.E.U8.CONSTANT R2, desc[UR4][R4.64] ;  /* 0x0000000404027981 */ /* 0x010ee2000c1e9100 */
[----:B------:R-:W-:Y:S01]  /*01e0*/  LEA.HI.X.SX32 R7, R7, UR9, 0x1, P0 ;  /* 0x0000000907077c11 */ /* 0x000fe200080f0eff */
[----:B------:R-:W4:Y:S02]  /*01f0*/  LDCU.128 UR8, c[0x3][URZ] ;  /* 0x00c00000ff0877ac */ /* 0x000f240008000c00 */
[----:B------:R-:W5:Y:S04]  /*0200*/  LDG.E.U8.CONSTANT R8, desc[UR4][R4.64+0x1] ;  /* 0x0000010404087981 */ /* 0x000f68000c1e9100 */
[----:B------:R-:W4:Y:S01]  /*0210*/  LDG.E.U8.CONSTANT R6, desc[UR4][R6.64] ;  /* 0x0000000406067981 */ /* 0x000f22000c1e9100 */
[----:B--2---:R-:W-:-:S04]  /*0220*/  IMAD R0, R0, UR7, RZ ;  /* 0x0000000700007c24 */ /* 0x004fc8000f8e02ff */
[----:B------:R-:W-:Y:S01]  /*0230*/  IMAD R0, R3, 0x3, R0 ;  /* 0x0000000303007824 */ /* 0x000fe200078e0200 */
[----:B---3--:R-:W-:-:S05]  /*0240*/  I2FP.F32.U32 R9, R2 ;  /* 0x0000000200097245 */ /* 0x008fca0000201000 */
[----:B------:R-:W-:Y:S01]  /*0250*/  FADD R9, R9, -128 ;  /* 0xc300000009097421 */ /* 0x000fe20000000000 */
[----:B----4-:R-:W-:-:S03]  /*0260*/  I2FP.F32.U32 R2, R6 ;  /* 0x0000000600027245 */ /* 0x010fc60000201000 */
[C---:B------:R-:W-:Y:S01]  /*0270*/  FMUL R11, R9.reuse, UR9 ;  /* 0x00000009090b7c20 */ /* 0x040fe20008400000 */
[----:B-----5:R-:W-:Y:S01]  /*0280*/  I2FP.F32.U32 R8, R8 ;  /* 0x0000000800087245 */ /* 0x020fe20000201000 */
[C---:B0-----:R-:W-:Y:S01]  /*0290*/  FMUL R5, R9.reuse, UR12 ;  /* 0x0000000c09057c20 */ /* 0x041fe20008400000 */
[----:B------:R-:W-:Y:S01]  /*02a0*/  FMUL R9, R9, UR15 ;  /* 0x0000000f09097c20 */ /* 0x000fe20008400000 */
[----:B------:R-:W-:Y:S02]  /*02b0*/  FADD R2, R2, -16 ;  /* 0xc180000002027421 */ /* 0x000fe40000000000 */
[----:B------:R-:W-:Y:S02]  /*02c0*/  FADD R8, R8, -128 ;  /* 0xc300000008087421 */ /* 0x000fe40000000000 */
[C---:B------:R-:W-:Y:S01]  /*02d0*/  FFMA R11, R2.reuse, UR8, R11 ;  /* 0x00000008020b7c23 */ /* 0x040fe2000800000b */
[C---:B------:R-:W-:Y:S01]  /*02e0*/  FFMA R5, R2.reuse, UR11, R5 ;  /* 0x0000000b02057c23 */ /* 0x040fe20008000005 */
[----:B------:R-:W-:Y:S01]  /*02f0*/  FFMA R9, R2, UR14, R9 ;  /* 0x0000000e02097c23 */ /* 0x000fe20008000009 */
[----:B------:R-:W0:Y:S01]  /*0300*/  LDCU.64 UR8, c[0x0][0x3a0] ;  /* 0x00007400ff0877ac */ /* 0x000e220008000a00 */
[C---:B------:R-:W-:Y:S01]  /*0310*/  FFMA R11, R8.reuse, UR10, R11 ;  /* 0x0000000a080b7c23 */ /* 0x040fe2000800000b */
[C---:B------:R-:W-:Y:S01]  /*0320*/  FFMA R5, R8.reuse, UR13, R5 ;  /* 0x0000000d08057c23 */ /* 0x040fe20008000005 */
[----:B-1----:R-:W-:-:S02]  /*0330*/  FFMA R9, R8, UR6, R9 ;  /* 0x0000000608097c23 */ /* 0x002fc40008000009 */
        /* <DEDUP_REMOVED lines=8> */
[----:B------:R-:W-:-:S02]  /*03c0*/  FMNMX R9, RZ, R9, !PT ;  /* 0x00000009ff097209 */ /* 0x000fc40007800000 */
[----:B------:R-:W1:Y:S01]  /*03d0*/  F2I.U32.TRUNC.NTZ R11, R11 ;  /* 0x0000000b000b7305 */ /* 0x000e62000020f000 */
[----:B0-----:R-:W-:-:S07]  /*03e0*/  IADD3 R2, P0, PT, R0, UR8, RZ ;  /* 0x0000000800027c10 */ /* 0x001fce000ff1e0ff */
[----:B------:R-:W0:Y:S08]  /*03f0*/  F2I.U32.TRUNC.NTZ R5, R5 ;  /* 0x0000000500057305 */ /* 0x000e30000020f000 */
[----:B------:R-:W2:Y:S01]  /*0400*/  F2I.U32.TRUNC.NTZ R9, R9 ;  /* 0x0000000900097305 */ /* 0x000ea2000020f000 */
[----:B------:R-:W-:-:S05]  /*0410*/  LEA.HI.X.SX32 R3, R0, UR9, 0x1, P0 ;  /* 0x0000000900037c11 */ /* 0x000fca00080f0eff */
[----:B-1----:R-:W-:Y:S04]  /*0420*/  STG.E.U8 desc[UR4][R2.64], R11 ;  /* 0x0000000b02007986 */ /* 0x002fe8000c101104 */
[----:B0-----:R-:W-:Y:S04]  /*0430*/  STG.E.U8 desc[UR4][R2.64+0x1], R5 ;  /* 0x0000010502007986 */ /* 0x001fe8000c101104 */
[----:B--2---:R-:W-:Y:S01]  /*0440*/  STG.E.U8 desc[UR4][R2.64+0x2], R9 ;  /* 0x0000020902007986 */ /* 0x004fe2000c101104 */
[----:B------:R-:W-:Y:S05]  /*0450*/  EXIT ;  /* 0x000000000000794d */ /* 0x000fea0003800000 */
.L_x_1:
        /* <DEDUP_REMOVED lines=10> */
.L_x_3:


//--------------------- .nv.shared.reserved.0     --------------------------
	.section	.nv.shared.reserved.0,"aw",@nobits
	.weak		__nv_reservedSMEM_offset_0_alias
	.size		__nv_reservedSMEM_offset_0_alias, 0, 64
	.other		__nv_reservedSMEM_offset_0_alias,@"STO_CUDA_RESERVED_SHARED STV_DEFAULT"
__nv_reservedSMEM_offset_0_alias:
	.zero		0
	.zero		64


//--------------------- .nv.constant0._Z22nv12_to_rgb_709_kernelPKhiS0_iPhiii --------------------------
	.section	.nv.constant0._Z22nv12_to_rgb_709_kernelPKhiS0_iPhiii,"a",@progbits
	.sectionflags	@""
	.align	4
.nv.constant0._Z22nv12_to_rgb_709_kernelPKhiS0_iPhiii:
	.zero		948


//--------------------- .nv.constant0._Z18nv12_to_rgb_kernelPKhiS0_iPhiii --------------------------
	.section	.nv.constant0._Z18nv12_to_rgb_kernelPKhiS0_iPhiii,"a",@progbits
	.sectionflags	@""
	.align	4
.nv.constant0._Z18nv12_to_rgb_kernelPKhiS0_iPhiii:
	.zero		948


//--------------------- SYMBOLS --------------------------

	.type		.nv.reservedSmem.offset0,@object
	.size		.nv.reservedSmem.offset0,0x4
